//
// Generated by NVIDIA NVVM Compiler
//
// Compiler Build ID: CL-36424714
// Cuda compilation tools, release 13.0, V13.0.88
// Based on NVVM 20.0.0
//

.version 9.0
.target sm_100
.address_size 64

	// .globl	_Z9cudaisingPiPdS_

.visible .entry _Z9cudaisingPiPdS_(
	.param .u64 .ptr .align 1 _Z9cudaisingPiPdS__param_0,
	.param .u64 .ptr .align 1 _Z9cudaisingPiPdS__param_1,
	.param .u64 .ptr .align 1 _Z9cudaisingPiPdS__param_2
)
{
	.reg .pred 	%p<3>;
	.reg .b16 	%rs<10>;
	.reg .b32 	%r<80>;
	.reg .b64 	%rd<64>;
	.reg .b64 	%fd<76>;

	ld.param.u64 	%rd3, [_Z9cudaisingPiPdS__param_0];
	ld.param.u64 	%rd4, [_Z9cudaisingPiPdS__param_1];
	ld.param.u64 	%rd5, [_Z9cudaisingPiPdS__param_2];
	cvta.to.global.u64 	%rd6, %rd4;
	cvta.to.global.u64 	%rd1, %rd5;
	cvta.to.global.u64 	%rd2, %rd3;
	mov.u32 	%r2, %tid.x;
	mov.u32 	%r3, %ctaid.x;
	mov.u32 	%r4, %ntid.x;
	mad.lo.s32 	%r1, %r3, %r4, %r2;
	add.s32 	%r5, %r4, %r2;
	add.s32 	%r6, %r4, %r3;
	add.s32 	%r7, %r6, -2;
	rem.u32 	%r8, %r7, %r4;
	mul.lo.s32 	%r9, %r8, %r4;
	ld.global.f64 	%fd2, [%rd6];
	add.s32 	%r10, %r5, -2;
	rem.u32 	%r11, %r10, %r4;
	add.s32 	%r12, %r9, %r11;
	mul.wide.u32 	%rd7, %r12, 4;
	add.s64 	%rd8, %rd2, %rd7;
	ld.global.u32 	%r13, [%rd8];
	cvt.rn.f64.s32 	%fd3, %r13;
	fma.rn.f64 	%fd4, %fd2, %fd3, 0d0000000000000000;
	ld.global.f64 	%fd5, [%rd6+8];
	cvt.u16.u32 	%rs1, %r5;
	add.s16 	%rs2, %rs1, -1;
	cvt.u16.u32 	%rs3, %r4;
	rem.u16 	%rs4, %rs2, %rs3;
	cvt.u32.u16 	%r14, %rs4;
	add.s32 	%r15, %r9, %r14;
	mul.wide.u32 	%rd9, %r15, 4;
	add.s64 	%rd10, %rd2, %rd9;
	ld.global.u32 	%r16, [%rd10];
	cvt.rn.f64.s32 	%fd6, %r16;
	fma.rn.f64 	%fd7, %fd5, %fd6, %fd4;
	ld.global.f64 	%fd8, [%rd6+16];
	rem.u16 	%rs5, %rs1, %rs3;
	cvt.u32.u16 	%r17, %rs5;
	add.s32 	%r18, %r9, %r17;
	mul.wide.u32 	%rd11, %r18, 4;
	add.s64 	%rd12, %rd2, %rd11;
	ld.global.u32 	%r19, [%rd12];
	cvt.rn.f64.s32 	%fd9, %r19;
	fma.rn.f64 	%fd10, %fd8, %fd9, %fd7;
	ld.global.f64 	%fd11, [%rd6+24];
	add.s16 	%rs6, %rs1, 1;
	rem.u16 	%rs7, %rs6, %rs3;
	cvt.u32.u16 	%r20, %rs7;
	add.s32 	%r21, %r9, %r20;
	mul.wide.u32 	%rd13, %r21, 4;
	add.s64 	%rd14, %rd2, %rd13;
	ld.global.u32 	%r22, [%rd14];
	cvt.rn.f64.s32 	%fd12, %r22;
	fma.rn.f64 	%fd13, %fd11, %fd12, %fd10;
	ld.global.f64 	%fd14, [%rd6+32];
	add.s16 	%rs8, %rs1, 2;
	rem.u16 	%rs9, %rs8, %rs3;
	cvt.u32.u16 	%r23, %rs9;
	add.s32 	%r24, %r9, %r23;
	mul.wide.u32 	%rd15, %r24, 4;
	add.s64 	%rd16, %rd2, %rd15;
	ld.global.u32 	%r25, [%rd16];
	cvt.rn.f64.s32 	%fd15, %r25;
	fma.rn.f64 	%fd16, %fd14, %fd15, %fd13;
	add.s32 	%r26, %r6, -1;
	rem.u32 	%r27, %r26, %r4;
	mul.lo.s32 	%r28, %r27, %r4;
	ld.global.f64 	%fd17, [%rd6+40];
	add.s32 	%r29, %r28, %r11;
	mul.wide.u32 	%rd17, %r29, 4;
	add.s64 	%rd18, %rd2, %rd17;
	ld.global.u32 	%r30, [%rd18];
	cvt.rn.f64.s32 	%fd18, %r30;
	fma.rn.f64 	%fd19, %fd17, %fd18, %fd16;
	ld.global.f64 	%fd20, [%rd6+48];
	add.s32 	%r31, %r28, %r14;
	mul.wide.u32 	%rd19, %r31, 4;
	add.s64 	%rd20, %rd2, %rd19;
	ld.global.u32 	%r32, [%rd20];
	cvt.rn.f64.s32 	%fd21, %r32;
	fma.rn.f64 	%fd22, %fd20, %fd21, %fd19;
	ld.global.f64 	%fd23, [%rd6+56];
	add.s32 	%r33, %r28, %r17;
	mul.wide.u32 	%rd21, %r33, 4;
	add.s64 	%rd22, %rd2, %rd21;
	ld.global.u32 	%r34, [%rd22];
	cvt.rn.f64.s32 	%fd24, %r34;
	fma.rn.f64 	%fd25, %fd23, %fd24, %fd22;
	ld.global.f64 	%fd26, [%rd6+64];
	add.s32 	%r35, %r28, %r20;
	mul.wide.u32 	%rd23, %r35, 4;
	add.s64 	%rd24, %rd2, %rd23;
	ld.global.u32 	%r36, [%rd24];
	cvt.rn.f64.s32 	%fd27, %r36;
	fma.rn.f64 	%fd28, %fd26, %fd27, %fd25;
	ld.global.f64 	%fd29, [%rd6+72];
	add.s32 	%r37, %r28, %r23;
	mul.wide.u32 	%rd25, %r37, 4;
	add.s64 	%rd26, %rd2, %rd25;
	ld.global.u32 	%r38, [%rd26];
	cvt.rn.f64.s32 	%fd30, %r38;
	fma.rn.f64 	%fd31, %fd29, %fd30, %fd28;
	rem.u32 	%r39, %r6, %r4;
	mul.lo.s32 	%r40, %r39, %r4;
	ld.global.f64 	%fd32, [%rd6+80];
	add.s32 	%r41, %r40, %r11;
	mul.wide.u32 	%rd27, %r41, 4;
	add.s64 	%rd28, %rd2, %rd27;
	ld.global.u32 	%r42, [%rd28];
	cvt.rn.f64.s32 	%fd33, %r42;
	fma.rn.f64 	%fd34, %fd32, %fd33, %fd31;
	ld.global.f64 	%fd35, [%rd6+88];
	add.s32 	%r43, %r40, %r14;
	mul.wide.u32 	%rd29, %r43, 4;
	add.s64 	%rd30, %rd2, %rd29;
	ld.global.u32 	%r44, [%rd30];
	cvt.rn.f64.s32 	%fd36, %r44;
	fma.rn.f64 	%fd37, %fd35, %fd36, %fd34;
	ld.global.f64 	%fd38, [%rd6+96];
	add.s32 	%r45, %r40, %r17;
	mul.wide.u32 	%rd31, %r45, 4;
	add.s64 	%rd32, %rd2, %rd31;
	ld.global.u32 	%r46, [%rd32];
	cvt.rn.f64.s32 	%fd39, %r46;
	fma.rn.f64 	%fd40, %fd38, %fd39, %fd37;
	ld.global.f64 	%fd41, [%rd6+104];
	add.s32 	%r47, %r40, %r20;
	mul.wide.u32 	%rd33, %r47, 4;
	add.s64 	%rd34, %rd2, %rd33;
	ld.global.u32 	%r48, [%rd34];
	cvt.rn.f64.s32 	%fd42, %r48;
	fma.rn.f64 	%fd43, %fd41, %fd42, %fd40;
	ld.global.f64 	%fd44, [%rd6+112];
	add.s32 	%r49, %r40, %r23;
	mul.wide.u32 	%rd35, %r49, 4;
	add.s64 	%rd36, %rd2, %rd35;
	ld.global.u32 	%r50, [%rd36];
	cvt.rn.f64.s32 	%fd45, %r50;
	fma.rn.f64 	%fd46, %fd44, %fd45, %fd43;
	add.s32 	%r51, %r6, 1;
	rem.u32 	%r52, %r51, %r4;
	mul.lo.s32 	%r53, %r52, %r4;
	ld.global.f64 	%fd47, [%rd6+120];
	add.s32 	%r54, %r53, %r11;
	mul.wide.u32 	%rd37, %r54, 4;
	add.s64 	%rd38, %rd2, %rd37;
	ld.global.u32 	%r55, [%rd38];
	cvt.rn.f64.s32 	%fd48, %r55;
	fma.rn.f64 	%fd49, %fd47, %fd48, %fd46;
	ld.global.f64 	%fd50, [%rd6+128];
	add.s32 	%r56, %r53, %r14;
	mul.wide.u32 	%rd39, %r56, 4;
	add.s64 	%rd40, %rd2, %rd39;
	ld.global.u32 	%r57, [%rd40];
	cvt.rn.f64.s32 	%fd51, %r57;
	fma.rn.f64 	%fd52, %fd50, %fd51, %fd49;
	ld.global.f64 	%fd53, [%rd6+136];
	add.s32 	%r58, %r53, %r17;
	mul.wide.u32 	%rd41, %r58, 4;
	add.s64 	%rd42, %rd2, %rd41;
	ld.global.u32 	%r59, [%rd42];
	cvt.rn.f64.s32 	%fd54, %r59;
	fma.rn.f64 	%fd55, %fd53, %fd54, %fd52;
	ld.global.f64 	%fd56, [%rd6+144];
	add.s32 	%r60, %r53, %r20;
	mul.wide.u32 	%rd43, %r60, 4;
	add.s64 	%rd44, %rd2, %rd43;
	ld.global.u32 	%r61, [%rd44];
	cvt.rn.f64.s32 	%fd57, %r61;
	fma.rn.f64 	%fd58, %fd56, %fd57, %fd55;
	ld.global.f64 	%fd59, [%rd6+152];
	add.s32 	%r62, %r53, %r23;
	mul.wide.u32 	%rd45, %r62, 4;
	add.s64 	%rd46, %rd2, %rd45;
	ld.global.u32 	%r63, [%rd46];
	cvt.rn.f64.s32 	%fd60, %r63;
	fma.rn.f64 	%fd61, %fd59, %fd60, %fd58;
	add.s32 	%r64, %r6, 2;
	rem.u32 	%r65, %r64, %r4;
	mul.lo.s32 	%r66, %r65, %r4;
	ld.global.f64 	%fd62, [%rd6+160];
	add.s32 	%r67, %r66, %r11;
	mul.wide.u32 	%rd47, %r67, 4;
	add.s64 	%rd48, %rd2, %rd47;
	ld.global.u32 	%r68, [%rd48];
	cvt.rn.f64.s32 	%fd63, %r68;
	fma.rn.f64 	%fd64, %fd62, %fd63, %fd61;
	ld.global.f64 	%fd65, [%rd6+168];
	add.s32 	%r69, %r66, %r14;
	mul.wide.u32 	%rd49, %r69, 4;
	add.s64 	%rd50, %rd2, %rd49;
	ld.global.u32 	%r70, [%rd50];
	cvt.rn.f64.s32 	%fd66, %r70;
	fma.rn.f64 	%fd67, %fd65, %fd66, %fd64;
	ld.global.f64 	%fd68, [%rd6+176];
	add.s32 	%r71, %r66, %r17;
	mul.wide.u32 	%rd51, %r71, 4;
	add.s64 	%rd52, %rd2, %rd51;
	ld.global.u32 	%r72, [%rd52];
	cvt.rn.f64.s32 	%fd69, %r72;
	fma.rn.f64 	%fd70, %fd68, %fd69, %fd67;
	ld.global.f64 	%fd71, [%rd6+184];
	add.s32 	%r73, %r66, %r20;
	mul.wide.u32 	%rd53, %r73, 4;
	add.s64 	%rd54, %rd2, %rd53;
	ld.global.u32 	%r74, [%rd54];
	cvt.rn.f64.s32 	%fd72, %r74;
	fma.rn.f64 	%fd73, %fd71, %fd72, %fd70;
	ld.global.f64 	%fd74, [%rd6+192];
	add.s32 	%r75, %r66, %r23;
	mul.wide.u32 	%rd55, %r75, 4;
	add.s64 	%rd56, %rd2, %rd55;
	ld.global.u32 	%r76, [%rd56];
	cvt.rn.f64.s32 	%fd75, %r76;
	fma.rn.f64 	%fd1, %fd74, %fd75, %fd73;
	setp.leu.f64 	%p1, %fd1, 0d3EB0C6F7A0B5ED8D;
	@%p1 bra 	$L__BB0_2;
	mul.wide.s32 	%rd62, %r1, 4;
	add.s64 	%rd63, %rd1, %rd62;
	mov.b32 	%r79, 1;
	st.global.u32 	[%rd63], %r79;
	bra.uni 	$L__BB0_5;
$L__BB0_2:
	setp.geu.f64 	%p2, %fd1, 0dBEB0C6F7A0B5ED8D;
	@%p2 bra 	$L__BB0_4;
	mul.wide.s32 	%rd60, %r1, 4;
	add.s64 	%rd61, %rd1, %rd60;
	mov.b32 	%r78, -1;
	st.global.u32 	[%rd61], %r78;
	bra.uni 	$L__BB0_5;
$L__BB0_4:
	mul.wide.s32 	%rd57, %r1, 4;
	add.s64 	%rd58, %rd2, %rd57;
	ld.global.u32 	%r77, [%rd58];
	add.s64 	%rd59, %rd1, %rd57;
	st.global.u32 	[%rd59], %r77;
$L__BB0_5:
	ret;

}


// ===== COMPILED SASS (sm_100) =====

	.target	sm_100

	.elftype	@"ET_EXEC"


//--------------------- .note.nv.tkinfo           --------------------------
	.section	.note.nv.tkinfo,"",@"SHT_NOTE"
	.sectionflags	@"SHF_NOTE_NV_TKINFO"
	.tkinfo
        /*0018*/ 	.word	0x00000002
        /*0030*/ 	.string	""
        /*0030*/ 	.string	"ptxas"
        /*0030*/ 	.string	"Cuda compilation tools, release 13.0, V13.0.88"
        /*0030*/ 	.string	"Build cuda_13.0.r13.0/compiler.36424714_0"
        /*0030*/ 	.string	"-arch sm_100 -m 64 "



//--------------------- .note.nv.cuinfo           --------------------------
	.section	.note.nv.cuinfo,"",@"SHT_NOTE"
	.sectionflags	@"SHF_NOTE_NV_CUINFO"
        /*0018*/ 	.short	0x0002
        /*001a*/ 	.short	0x0064
        /*001c*/ 	.short	0x0082
	.zero		2


//--------------------- .nv.info                  --------------------------
	.section	.nv.info,"",@"SHT_CUDA_INFO"
	.align	4


	//----- nvinfo : EIATTR_REGCOUNT
	.align		4
        /*0000*/ 	.byte	0x04, 0x2f
        /*0002*/ 	.short	(.L_1 - .L_0)
	.align		4
.L_0:
        /*0004*/ 	.word	index@(_Z9cudaisingPiPdS_)
        /*0008*/ 	.word	0x00000020


	//----- nvinfo : EIATTR_FRAME_SIZE
	.align		4
.L_1:
        /*000c*/ 	.byte	0x04, 0x11
        /*000e*/ 	.short	(.L_3 - .L_2)
	.align		4
.L_2:
        /*0010*/ 	.word	index@($__internal_0_$__cuda_sm20_rem_u16)
        /*0014*/ 	.word	0x00000000


	//----- nvinfo : EIATTR_FRAME_SIZE
	.align		4
.L_3:
        /*0018*/ 	.byte	0x04, 0x11
        /*001a*/ 	.short	(.L_5 - .L_4)
	.align		4
.L_4:
        /*001c*/ 	.word	index@(_Z9cudaisingPiPdS_)
        /*0020*/ 	.word	0x00000000


	//----- nvinfo : EIATTR_MIN_STACK_SIZE
	.align		4
.L_5:
        /*0024*/ 	.byte	0x04, 0x12
        /*0026*/ 	.short	(.L_7 - .L_6)
	.align		4
.L_6:
        /*0028*/ 	.word	index@(_Z9cudaisingPiPdS_)
        /*002c*/ 	.word	0x00000000
.L_7:


//--------------------- .nv.compat                --------------------------
	.section	.nv.compat,"",@"SHT_CUDA_COMPAT_INFO"
	.align	4
        /*0000*/ 	.byte	0x02, 0x09, 0x00, 0x00, 0x02, 0x02, 0x01, 0x00, 0x02, 0x05, 0x05, 0x00, 0x03, 0x07, 0x01, 0x01
        /*0010*/ 	.byte	0x02, 0x03, 0x00, 0x00, 0x02, 0x06, 0x01, 0x00, 0x04, 0x0b, 0x08, 0x00, 0x01, 0x00, 0x00, 0x00
        /*0020*/ 	.byte	0x00, 0x00, 0x00, 0x00


//--------------------- .nv.info._Z9cudaisingPiPdS_ --------------------------
	.section	.nv.info._Z9cudaisingPiPdS_,"",@"SHT_CUDA_INFO"
	.sectionflags	@""
	.align	4


	//----- nvinfo : EIATTR_CUDA_API_VERSION
	.align		4
        /*0000*/ 	.byte	0x04, 0x37
        /*0002*/ 	.short	(.L_9 - .L_8)
.L_8:
        /*0004*/ 	.word	0x00000082


	//----- nvinfo : EIATTR_KPARAM_INFO
	.align		4
.L_9:
        /*0008*/ 	.byte	0x04, 0x17
        /*000a*/ 	.short	(.L_11 - .L_10)
.L_10:
        /*000c*/ 	.word	0x00000000
        /*0010*/ 	.short	0x0002
        /*0012*/ 	.short	0x0010
        /*0014*/ 	.byte	0x00, 0xf5, 0x21, 0x00


	//----- nvinfo : EIATTR_KPARAM_INFO
	.align		4
.L_11:
        /*0018*/ 	.byte	0x04, 0x17
        /*001a*/ 	.short	(.L_13 - .L_12)
.L_12:
        /*001c*/ 	.word	0x00000000
        /*0020*/ 	.short	0x0001
        /*0022*/ 	.short	0x0008
        /*0024*/ 	.byte	0x00, 0xf5, 0x21, 0x00


	//----- nvinfo : EIATTR_KPARAM_INFO
	.align		4
.L_13:
        /*0028*/ 	.byte	0x04, 0x17
        /*002a*/ 	.short	(.L_15 - .L_14)
.L_14:
        /*002c*/ 	.word	0x00000000
        /*0030*/ 	.short	0x0000
        /*0032*/ 	.short	0x0000
        /*0034*/ 	.byte	0x00, 0xf5, 0x21, 0x00


	//----- nvinfo : EIATTR_SPARSE_MMA_MASK
	.align		4
.L_15:
        /*0038*/ 	.byte	0x03, 0x50
        /*003a*/ 	.short	0x0000


	//----- nvinfo : EIATTR_MAXREG_COUNT
	.align		4
        /*003c*/ 	.byte	0x03, 0x1b
        /*003e*/ 	.short	0x00ff


	//----- nvinfo : EIATTR_MERCURY_ISA_VERSION
	.align		4
        /*0040*/ 	.byte	0x03, 0x5f
        /*0042*/ 	.short	0x0101


	//----- nvinfo : EIATTR_VRC_CTA_INIT_COUNT
	.align		4
        /*0044*/ 	.byte	0x02, 0x4a
	.zero		1
	.zero		1


	//----- nvinfo : EIATTR_EXIT_INSTR_OFFSETS
	.align		4
        /*0048*/ 	.byte	0x04, 0x1c
        /*004a*/ 	.short	(.L_17 - .L_16)


	//   ....[0]....
.L_16:
        /*004c*/ 	.word	0x00001100


	//   ....[1]....
        /*0050*/ 	.word	0x00001180


	//   ....[2]....
        /*0054*/ 	.word	0x000011e0


	//----- nvinfo : EIATTR_CRS_STACK_SIZE
	.align		4
.L_17:
        /*0058*/ 	.byte	0x04, 0x1e
        /*005a*/ 	.short	(.L_19 - .L_18)
.L_18:
        /*005c*/ 	.word	0x00000000


	//----- nvinfo : EIATTR_CBANK_PARAM_SIZE
	.align		4
.L_19:
        /*0060*/ 	.byte	0x03, 0x19
        /*0062*/ 	.short	0x0018


	//----- nvinfo : EIATTR_PARAM_CBANK
	.align		4
        /*0064*/ 	.byte	0x04, 0x0a
        /*0066*/ 	.short	(.L_21 - .L_20)
	.align		4
.L_20:
        /*0068*/ 	.word	index@(.nv.constant0._Z9cudaisingPiPdS_)
        /*006c*/ 	.short	0x0380
        /*006e*/ 	.short	0x0018


	//----- nvinfo : EIATTR_SW_WAR
	.align		4
.L_21:
        /*0070*/ 	.byte	0x04, 0x36
        /*0072*/ 	.short	(.L_23 - .L_22)
.L_22:
        /*0074*/ 	.word	0x00000008
.L_23:


//--------------------- .nv.callgraph             --------------------------
	.section	.nv.callgraph,"",@"SHT_CUDA_CALLGRAPH"
	.align	4
	.sectionentsize	8
	.align		4
        /*0000*/ 	.word	0x00000000
	.align		4
        /*0004*/ 	.word	0xffffffff
	.align		4
        /*0008*/ 	.word	0x00000000
	.align		4
        /*000c*/ 	.word	0xfffffffe
	.align		4
        /*0010*/ 	.word	0x00000000
	.align		4
        /*0014*/ 	.word	0xfffffffd
	.align		4
        /*0018*/ 	.word	0x00000000
	.align		4
        /*001c*/ 	.word	0xfffffffc


//--------------------- .text._Z9cudaisingPiPdS_  --------------------------
	.section	.text._Z9cudaisingPiPdS_,"ax",@progbits
	.align	128
        .global         _Z9cudaisingPiPdS_
        .type           _Z9cudaisingPiPdS_,@function
        .size           _Z9cudaisingPiPdS_,(.L_x_1 - _Z9cudaisingPiPdS_)
        .other          _Z9cudaisingPiPdS_,@"STO_CUDA_ENTRY STV_DEFAULT"
_Z9cudaisingPiPdS_:
.text._Z9cudaisingPiPdS_:
[----:B------:R-:W-:Y:S08]  /*0000*/  LDC R1, c[0x0][0x37c] ;  /* 0x0000df00ff017b82 */ /* 0x000ff00000000800 */
[----:B------:R-:W0:Y:S01]  /*0010*/  LDC R0, c[0x0][0x360] ;  /* 0x0000d800ff007b82 */ /* 0x000e220000000800 */
[----:B------:R-:W1:Y:S01]  /*0020*/  S2R R7, SR_TID.X ;  /* 0x0000000000077919 */ /* 0x000e620000002100 */
[----:B------:R-:W2:Y:S06]  /*0030*/  LDCU.64 UR4, c[0x0][0x358] ;  /* 0x00006b00ff0477ac */ /* 0x000eac0008000a00 */
[----:B------:R-:W3:Y:S08]  /*0040*/  S2UR UR6, SR_CTAID.X ;  /* 0x00000000000679c3 */ /* 0x000ef00000002500 */
[----:B------:R-:W4:Y:S01]  /*0050*/  LDC.64 R18, c[0x0][0x380] ;  /* 0x0000e000ff127b82 */ /* 0x000f220000000a00 */
[----:B0-----:R-:W0:Y:S07]  /*0060*/  I2F.U32.RP R2, R0 ;  /* 0x0000000000027306 */ /* 0x001e2e0000209000 */
[----:B------:R-:W2:Y:S01]  /*0070*/  LDC.64 R12, c[0x0][0x388] ;  /* 0x0000e200ff0c7b82 */ /* 0x000ea20000000a00 */
[----:B---3--:R-:W-:-:S02]  /*0080*/  IADD3 R3, PT, PT, R0, UR6, RZ ;  /* 0x0000000600037c10 */ /* 0x008fc4000fffe0ff */
[----:B-1----:R-:W-:Y:S01]  /*0090*/  IADD3 R11, PT, PT, R7, R0, RZ ;  /* 0x00000000070b7210 */ /* 0x002fe20007ffe0ff */
[----:B0-----:R-:W0:Y:S01]  /*00a0*/  MUFU.RCP R2, R2 ;  /* 0x0000000200027308 */ /* 0x001e220000001000 */
[----:B--2---:R-:W2:Y:S04]  /*00b0*/  LDG.E.64 R16, desc[UR4][R12.64] ;  /* 0x000000040c107981 */ /* 0x004ea8000c1e1b00 */
[----:B------:R1:W5:Y:S01]  /*00c0*/  LDG.E.64 R14, desc[UR4][R12.64+0x8] ;  /* 0x000008040c0e7981 */ /* 0x000362000c1e1b00 */
[----:B0-----:R-:W-:-:S04]  /*00d0*/  IADD3 R4, PT, PT, R2, 0xffffffe, RZ ;  /* 0x0ffffffe02047810 */ /* 0x001fc80007ffe0ff */
[----:B------:R0:W3:Y:S02]  /*00e0*/  F2I.FTZ.U32.TRUNC.NTZ R5, R4 ;  /* 0x0000000400057305 */ /* 0x0000e4000021f000 */
[----:B0-----:R-:W-:Y:S01]  /*00f0*/  IMAD.MOV.U32 R4, RZ, RZ, RZ ;  /* 0x000000ffff047224 */ /* 0x001fe200078e00ff */
[----:B---3--:R-:W-:-:S05]  /*0100*/  IADD3 R9, PT, PT, RZ, -R5, RZ ;  /* 0x80000005ff097210 */ /* 0x008fca0007ffe0ff */
[----:B------:R-:W-:-:S04]  /*0110*/  IMAD R9, R9, R0, RZ ;  /* 0x0000000009097224 */ /* 0x000fc800078e02ff */
[----:B------:R-:W-:Y:S01]  /*0120*/  IMAD.HI.U32 R6, R5, R9, R4 ;  /* 0x0000000905067227 */ /* 0x000fe200078e0004 */
[----:B------:R-:W-:Y:S02]  /*0130*/  IADD3 R5, PT, PT, R3, -0x2, RZ ;  /* 0xfffffffe03057810 */ /* 0x000fe40007ffe0ff */
[----:B------:R-:W-:Y:S02]  /*0140*/  IADD3 R9, PT, PT, R11, -0x2, RZ ;  /* 0xfffffffe0b097810 */ /* 0x000fe40007ffe0ff */
[----:B------:R-:W-:Y:S01]  /*0150*/  LOP3.LUT R4, RZ, R0, RZ, 0x33, !PT ;  /* 0x00000000ff047212 */ /* 0x000fe200078e33ff */
[----:B------:R-:W-:-:S04]  /*0160*/  IMAD.HI.U32 R2, R6, R5, RZ ;  /* 0x0000000506027227 */ /* 0x000fc800078e00ff */
[----:B------:R-:W-:Y:S02]  /*0170*/  IMAD.MOV R2, RZ, RZ, -R2 ;  /* 0x000000ffff027224 */ /* 0x000fe400078e0a02 */
[----:B------:R-:W-:-:S04]  /*0180*/  IMAD.HI.U32 R6, R6, R9, RZ ;  /* 0x0000000906067227 */ /* 0x000fc800078e00ff */
[----:B------:R-:W-:Y:S01]  /*0190*/  IMAD R5, R0, R2, R5 ;  /* 0x0000000200057224 */ /* 0x000fe200078e0205 */
[----:B------:R-:W-:-:S04]  /*01a0*/  IADD3 R6, PT, PT, -R6, RZ, RZ ;  /* 0x000000ff06067210 */ /* 0x000fc80007ffe1ff */
[----:B------:R-:W-:Y:S01]  /*01b0*/  ISETP.GE.U32.AND P0, PT, R5, R0, PT ;  /* 0x000000000500720c */ /* 0x000fe20003f06070 */
[----:B------:R-:W-:-:S05]  /*01c0*/  IMAD R9, R0, R6, R9 ;  /* 0x0000000600097224 */ /* 0x000fca00078e0209 */
[----:B------:R-:W-:-:S07]  /*01d0*/  ISETP.GE.U32.AND P1, PT, R9, R0, PT ;  /* 0x000000000900720c */ /* 0x000fce0003f26070 */
[----:B------:R-:W-:-:S04]  /*01e0*/  @P0 IADD3 R5, PT, PT, R5, -R0, RZ ;  /* 0x8000000005050210 */ /* 0x000fc80007ffe0ff */
[-C--:B------:R-:W-:Y:S02]  /*01f0*/  ISETP.GE.U32.AND P0, PT, R5, R0.reuse, PT ;  /* 0x000000000500720c */ /* 0x080fe40003f06070 */
[-C--:B------:R-:W-:Y:S02]  /*0200*/  @P1 IADD3 R9, PT, PT, R9, -R0.reuse, RZ ;  /* 0x8000000009091210 */ /* 0x080fe40007ffe0ff */
[----:B------:R-:W-:Y:S02]  /*0210*/  ISETP.NE.U32.AND P1, PT, R0, RZ, PT ;  /* 0x000000ff0000720c */ /* 0x000fe40003f25070 */
[----:B------:R-:W-:-:S07]  /*0220*/  ISETP.GE.U32.AND P2, PT, R9, R0, PT ;  /* 0x000000000900720c */ /* 0x000fce0003f46070 */
[----:B------:R-:W-:-:S05]  /*0230*/  @P0 IMAD.IADD R5, R5, 0x1, -R0 ;  /* 0x0000000105050824 */ /* 0x000fca00078e0a00 */
[----:B------:R-:W-:Y:S02]  /*0240*/  SEL R5, R4, R5, !P1 ;  /* 0x0000000504057207 */ /* 0x000fe40004800000 */
[----:B------:R-:W-:-:S03]  /*0250*/  @P2 IADD3 R9, PT, PT, R9, -R0, RZ ;  /* 0x8000000009092210 */ /* 0x000fc60007ffe0ff */
[----:B------:R-:W-:Y:S01]  /*0260*/  IMAD R2, R5, R0, RZ ;  /* 0x0000000005027224 */ /* 0x000fe200078e02ff */
[----:B------:R-:W-:-:S04]  /*0270*/  SEL R5, R4, R9, !P1 ;  /* 0x0000000904057207 */ /* 0x000fc80004800000 */
[----:B------:R-:W-:-:S05]  /*0280*/  IADD3 R9, PT, PT, R2, R5, RZ ;  /* 0x0000000502097210 */ /* 0x000fca0007ffe0ff */
[----:B----4-:R-:W-:-:S06]  /*0290*/  IMAD.WIDE.U32 R18, R9, 0x4, R18 ;  /* 0x0000000409127825 */ /* 0x010fcc00078e0012 */
[----:B------:R-:W3:Y:S01]  /*02a0*/  LDG.E R18, desc[UR4][R18.64] ;  /* 0x0000000412127981 */ /* 0x000ee2000c1e1900 */
[----:B------:R-:W-:Y:S01]  /*02b0*/  IADD3 R6, PT, PT, R11, -0x1, RZ ;  /* 0xffffffff0b067810 */ /* 0x000fe20007ffe0ff */
[----:B------:R-:W-:Y:S01]  /*02c0*/  IMAD R4, R0, UR6, R7 ;  /* 0x0000000600047c24 */ /* 0x000fe2000f8e0207 */
[----:B---3--:R-:W2:Y:S02]  /*02d0*/  I2F.F64 R8, R18 ;  /* 0x0000001200087312 */ /* 0x008ea40000201c00 */
[----:B--2---:R-:W-:Y:S01]  /*02e0*/  DFMA R16, R16, R8, RZ ;  /* 0x000000081010722b */ /* 0x004fe200000000ff */
[----:B------:R-:W-:Y:S02]  /*02f0*/  LOP3.LUT R9, R6, 0xffff, RZ, 0xc0, !PT ;  /* 0x0000ffff06097812 */ /* 0x000fe400078ec0ff */
[----:B------:R-:W-:Y:S02]  /*0300*/  LOP3.LUT R8, R0, 0xffff, RZ, 0xc0, !PT ;  /* 0x0000ffff00087812 */ /* 0x000fe400078ec0ff */
[----:B-1----:R-:W-:-:S07]  /*0310*/  MOV R6, 0x330 ;  /* 0x0000033000067802 */ /* 0x002fce0000000f00 */
[----:B-----5:R-:W-:Y:S05]  /*0320*/  CALL.REL.NOINC `($__internal_0_$__cuda_sm20_rem_u16) ;  /* 0x0000000c00b07944 */ /* 0x020fea0003c00000 */
[----:B------:R-:W0:Y:S01]  /*0330*/  LDC.64 R18, c[0x0][0x380] ;  /* 0x0000e000ff127b82 */ /* 0x000e220000000a00 */
[----:B------:R-:W-:-:S05]  /*0340*/  LOP3.LUT R7, R8, 0xffff, RZ, 0xc0, !PT ;  /* 0x0000ffff08077812 */ /* 0x000fca00078ec0ff */
[----:B------:R-:W-:Y:S02]  /*0350*/  IMAD.IADD R9, R2, 0x1, R7 ;  /* 0x0000000102097824 */ /* 0x000fe400078e0207 */
[----:B------:R-:W1:Y:S02]  /*0360*/  LDC.64 R12, c[0x0][0x388] ;  /* 0x0000e200ff0c7b82 */ /* 0x000e640000000a00 */
[----:B0-----:R-:W-:-:S06]  /*0370*/  IMAD.WIDE.U32 R18, R9, 0x4, R18 ;  /* 0x0000000409127825 */ /* 0x001fcc00078e0012 */
[----:B------:R-:W2:Y:S04]  /*0380*/  LDG.E R18, desc[UR4][R18.64] ;  /* 0x0000000412127981 */ /* 0x000ea8000c1e1900 */
[----:B-1----:R-:W5:Y:S01]  /*0390*/  LDG.E.64 R12, desc[UR4][R12.64+0x10] ;  /* 0x000010040c0c7981 */ /* 0x002f62000c1e1b00 */
[----:B------:R-:W-:Y:S01]  /*03a0*/  MOV R6, 0x400 ;  /* 0x0000040000067802 */ /* 0x000fe20000000f00 */
[----:B--2---:R-:W0:Y:S02]  /*03b0*/  I2F.F64 R8, R18 ;  /* 0x0000001200087312 */ /* 0x004e240000201c00 */
[----:B0-----:R-:W-:Y:S01]  /*03c0*/  DFMA R16, R14, R8, R16 ;  /* 0x000000080e10722b */ /* 0x001fe20000000010 */
[----:B------:R-:W-:Y:S02]  /*03d0*/  LOP3.LUT R9, R11, 0xffff, RZ, 0xc0, !PT ;  /* 0x0000ffff0b097812 */ /* 0x000fe400078ec0ff */
[----:B------:R-:W-:-:S08]  /*03e0*/  LOP3.LUT R8, R0, 0xffff, RZ, 0xc0, !PT ;  /* 0x0000ffff00087812 */ /* 0x000fd000078ec0ff */
[----:B-----5:R-:W-:Y:S05]  /*03f0*/  CALL.REL.NOINC `($__internal_0_$__cuda_sm20_rem_u16) ;  /* 0x0000000c007c7944 */ /* 0x020fea0003c00000 */
[----:B------:R-:W0:Y:S01]  /*0400*/  LDC.64 R18, c[0x0][0x380] ;  /* 0x0000e000ff127b82 */ /* 0x000e220000000a00 */
[----:B------:R-:W-:-:S04]  /*0410*/  LOP3.LUT R21, R8, 0xffff, RZ, 0xc0, !PT ;  /* 0x0000ffff08157812 */ /* 0x000fc800078ec0ff */
[----:B------:R-:W-:-:S03]  /*0420*/  IADD3 R9, PT, PT, R2, R21, RZ ;  /* 0x0000001502097210 */ /* 0x000fc60007ffe0ff */
[----:B------:R-:W1:Y:S02]  /*0430*/  LDC.64 R14, c[0x0][0x388] ;  /* 0x0000e200ff0e7b82 */ /* 0x000e640000000a00 */
[----:B0-----:R-:W-:-:S06]  /*0440*/  IMAD.WIDE.U32 R18, R9, 0x4, R18 ;  /* 0x0000000409127825 */ /* 0x001fcc00078e0012 */
[----:B------:R-:W2:Y:S04]  /*0450*/  LDG.E R18, desc[UR4][R18.64] ;  /* 0x0000000412127981 */ /* 0x000ea8000c1e1900 */
[----:B-1----:R-:W5:Y:S01]  /*0460*/  LDG.E.64 R14, desc[UR4][R14.64+0x18] ;  /* 0x000018040e0e7981 */ /* 0x002f62000c1e1b00 */
[----:B------:R-:W-:Y:S01]  /*0470*/  IADD3 R6, PT, PT, R11, 0x1, RZ ;  /* 0x000000010b067810 */ /* 0x000fe20007ffe0ff */
[----:B--2---:R-:W0:Y:S02]  /*0480*/  I2F.F64 R8, R18 ;  /* 0x0000001200087312 */ /* 0x004e240000201c00 */
[----:B0-----:R-:W-:Y:S01]  /*0490*/  DFMA R12, R12, R8, R16 ;  /* 0x000000080c0c722b */ /* 0x001fe20000000010 */
[----:B------:R-:W-:Y:S02]  /*04a0*/  LOP3.LUT R9, R6, 0xffff, RZ, 0xc0, !PT ;  /* 0x0000ffff06097812 */ /* 0x000fe400078ec0ff */
[----:B------:R-:W-:-:S02]  /*04b0*/  LOP3.LUT R8, R0, 0xffff, RZ, 0xc0, !PT ;  /* 0x0000ffff00087812 */ /* 0x000fc400078ec0ff */
[----:B------:R-:W-:-:S07]  /*04c0*/  MOV R6, 0x4e0 ;  /* 0x000004e000067802 */ /* 0x000fce0000000f00 */
        /* <DEDUP_REMOVED lines=8> */
[----:B------:R-:W-:Y:S01]  /*0550*/  VIADD R11, R11, 0x2 ;  /* 0x000000020b0b7836 */ /* 0x000fe20000000000 */
[----:B------:R-:W-:Y:S01]  /*0560*/  MOV R6, 0x5c0 ;  /* 0x000005c000067802 */ /* 0x000fe20000000f00 */
[----:B--2---:R-:W0:Y:S02]  /*0570*/  I2F.F64 R8, R18 ;  /* 0x0000001200087312 */ /* 0x004e240000201c00 */
[----:B0-----:R-:W-:Y:S01]  /*0580*/  DFMA R12, R14, R8, R12 ;  /* 0x000000080e0c722b */ /* 0x001fe2000000000c */
[----:B------:R-:W-:-:S02]  /*0590*/  LOP3.LUT R8, R0, 0xffff, RZ, 0xc0, !PT ;  /* 0x0000ffff00087812 */ /* 0x000fc400078ec0ff */
[----:B------:R-:W-:-:S08]  /*05a0*/  LOP3.LUT R9, R11, 0xffff, RZ, 0xc0, !PT ;  /* 0x0000ffff0b097812 */ /* 0x000fd000078ec0ff */
[----:B-----5:R-:W-:Y:S05]  /*05b0*/  CALL.REL.NOINC `($__internal_0_$__cuda_sm20_rem_u16) ;  /* 0x0000000c000c7944 */ /* 0x020fea0003c00000 */
[----:B------:R-:W0:Y:S01]  /*05c0*/  LDC.64 R10, c[0x0][0x380] ;  /* 0x0000e000ff0a7b82 */ /* 0x000e220000000a00 */
[----:B------:R-:W-:-:S04]  /*05d0*/  LOP3.LUT R27, R8, 0xffff, RZ, 0xc0, !PT ;  /* 0x0000ffff081b7812 */ /* 0x000fc800078ec0ff */
[----:B------:R-:W-:-:S05]  /*05e0*/  IADD3 R15, PT, PT, R2, R27, RZ ;  /* 0x0000001b020f7210 */ /* 0x000fca0007ffe0ff */
[----:B0-----:R-:W-:-:S05]  /*05f0*/  IMAD.WIDE.U32 R14, R15, 0x4, R10 ;  /* 0x000000040f0e7825 */ /* 0x001fca00078e000a */
[----:B------:R-:W2:Y:S01]  /*0600*/  LDG.E R24, desc[UR4][R14.64] ;  /* 0x000000040e187981 */ /* 0x000ea2000c1e1900 */
[----:B------:R-:W0:Y:S08]  /*0610*/  I2F.U32.RP R18, R0 ;  /* 0x0000000000127306 */ /* 0x000e300000209000 */
[----:B0-----:R-:W0:Y:S02]  /*0620*/  MUFU.RCP R18, R18 ;  /* 0x0000001200127308 */ /* 0x001e240000001000 */
[----:B0-----:R-:W-:-:S06]  /*0630*/  IADD3 R8, PT, PT, R18, 0xffffffe, RZ ;  /* 0x0ffffffe12087810 */ /* 0x001fcc0007ffe0ff */
[----:B------:R0:W1:Y:S02]  /*0640*/  F2I.FTZ.U32.TRUNC.NTZ R9, R8 ;  /* 0x0000000800097305 */ /* 0x000064000021f000 */
[----:B0-----:R-:W-:Y:S01]  /*0650*/  IMAD.MOV.U32 R8, RZ, RZ, RZ ;  /* 0x000000ffff087224 */ /* 0x001fe200078e00ff */
[----:B-1----:R-:W-:-:S05]  /*0660*/  IADD3 R19, PT, PT, RZ, -R9, RZ ;  /* 0x80000009ff137210 */ /* 0x002fca0007ffe0ff */
[----:B------:R-:W-:-:S04]  /*0670*/  IMAD R19, R19, R0, RZ ;  /* 0x0000000013137224 */ /* 0x000fc800078e02ff */
[----:B------:R-:W-:Y:S01]  /*0680*/  IMAD.HI.U32 R2, R9, R19, R8 ;  /* 0x0000001309027227 */ /* 0x000fe200078e0008 */
[----:B------:R-:W-:-:S05]  /*0690*/  IADD3 R9, PT, PT, R3, -0x1, RZ ;  /* 0xffffffff03097810 */ /* 0x000fca0007ffe0ff */
[----:B------:R-:W-:-:S05]  /*06a0*/  IMAD.HI.U32 R6, R2, R9, RZ ;  /* 0x0000000902067227 */ /* 0x000fca00078e00ff */
[----:B------:R-:W-:-:S05]  /*06b0*/  IADD3 R6, PT, PT, -R6, RZ, RZ ;  /* 0x000000ff06067210 */ /* 0x000fca0007ffe1ff */
[----:B------:R-:W-:Y:S01]  /*06c0*/  IMAD R9, R0, R6, R9 ;  /* 0x0000000600097224 */ /* 0x000fe200078e0209 */
[----:B------:R-:W-:-:S04]  /*06d0*/  LOP3.LUT R6, RZ, R0, RZ, 0x33, !PT ;  /* 0x00000000ff067212 */ /* 0x000fc800078e33ff */
[----:B------:R-:W-:-:S13]  /*06e0*/  ISETP.GE.U32.AND P0, PT, R9, R0, PT ;  /* 0x000000000900720c */ /* 0x000fda0003f06070 */
[-C--:B------:R-:W-:Y:S02]  /*06f0*/  @P0 IADD3 R9, PT, PT, R9, -R0.reuse, RZ ;  /* 0x8000000009090210 */ /* 0x080fe40007ffe0ff */
[----:B------:R-:W-:Y:S02]  /*0700*/  ISETP.NE.U32.AND P0, PT, R0, RZ, PT ;  /* 0x000000ff0000720c */ /* 0x000fe40003f05070 */
[----:B------:R-:W-:-:S13]  /*0710*/  ISETP.GE.U32.AND P1, PT, R9, R0, PT ;  /* 0x000000000900720c */ /* 0x000fda0003f26070 */
[----:B------:R-:W-:-:S05]  /*0720*/  @P1 IMAD.IADD R9, R9, 0x1, -R0 ;  /* 0x0000000109091824 */ /* 0x000fca00078e0a00 */
[----:B------:R-:W-:Y:S02]  /*0730*/  SEL R20, R6, R9, !P0 ;  /* 0x0000000906147207 */ /* 0x000fe40004000000 */
[----:B------:R-:W0:Y:S03]  /*0740*/  LDC.64 R8, c[0x0][0x388] ;  /* 0x0000e200ff087b82 */ /* 0x000e260000000a00 */
[----:B------:R-:W-:-:S04]  /*0750*/  IMAD R23, R20, R0, R5 ;  /* 0x0000000014177224 */ /* 0x000fc800078e0205 */
[----:B------:R-:W-:-:S05]  /*0760*/  IMAD.WIDE.U32 R22, R23, 0x4, R10 ;  /* 0x0000000417167825 */ /* 0x000fca00078e000a */
[----:B------:R-:W3:Y:S04]  /*0770*/  LDG.E R26, desc[UR4][R22.64] ;  /* 0x00000004161a7981 */ /* 0x000ee8000c1e1900 */
[----:B0-----:R-:W4:Y:S01]  /*0780*/  LDG.E.64 R18, desc[UR4][R8.64+0x28] ;  /* 0x0000280408127981 */ /* 0x001f22000c1e1b00 */
[----:B------:R-:W-:-:S04]  /*0790*/  IMAD R29, R20, R0, R7 ;  /* 0x00000000141d7224 */ /* 0x000fc800078e0207 */
[----:B------:R-:W-:-:S06]  /*07a0*/  IMAD.WIDE.U32 R28, R29, 0x4, R10 ;  /* 0x000000041d1c7825 */ /* 0x000fcc00078e000a */
[----:B------:R-:W5:Y:S01]  /*07b0*/  LDG.E R28, desc[UR4][R28.64] ;  /* 0x000000041c1c7981 */ /* 0x000f62000c1e1900 */
[----:B--2---:R-:W0:Y:S02]  /*07c0*/  I2F.F64 R14, R24 ;  /* 0x00000018000e7312 */ /* 0x004e240000201c00 */
[----:B0-----:R-:W-:Y:S01]  /*07d0*/  DFMA R12, R16, R14, R12 ;  /* 0x0000000e100c722b */ /* 0x001fe2000000000c */
[----:B------:R-:W2:Y:S01]  /*07e0*/  LDG.E.64 R14, desc[UR4][R8.64+0x30] ;  /* 0x00003004080e7981 */ /* 0x000ea2000c1e1b00 */
[----:B------:R-:W-:-:S04]  /*07f0*/  IMAD R17, R20, R0, R21 ;  /* 0x0000000014117224 */ /* 0x000fc800078e0215 */
[----:B------:R-:W-:-:S06]  /*0800*/  IMAD.WIDE.U32 R16, R17, 0x4, R10 ;  /* 0x0000000411107825 */ /* 0x000fcc00078e000a */
[----:B------:R-:W2:Y:S01]  /*0810*/  LDG.E R17, desc[UR4][R16.64] ;  /* 0x0000000410117981 */ /* 0x000ea2000c1e1900 */
[----:B---3--:R-:W4:Y:S02]  /*0820*/  I2F.F64 R22, R26 ;  /* 0x0000001a00167312 */ /* 0x008f240000201c00 */
[----:B----4-:R-:W-:Y:S01]  /*0830*/  DFMA R12, R18, R22, R12 ;  /* 0x00000016120c722b */ /* 0x010fe2000000000c */
[----:B------:R-:W3:Y:S01]  /*0840*/  LDG.E.64 R22, desc[UR4][R8.64+0x38] ;  /* 0x0000380408167981 */ /* 0x000ee2000c1e1b00 */
[----:B------:R-:W-:-:S04]  /*0850*/  IMAD R19, R20, R0, R25 ;  /* 0x0000000014137224 */ /* 0x000fc800078e0219 */
[----:B------:R-:W-:-:S05]  /*0860*/  IMAD.WIDE.U32 R18, R19, 0x4, R10 ;  /* 0x0000000413127825 */ /* 0x000fca00078e000a */
[----:B------:R-:W4:Y:S01]  /*0870*/  LDG.E R24, desc[UR4][R18.64] ;  /* 0x0000000412187981 */ /* 0x000f22000c1e1900 */
[----:B-----5:R-:W2:Y:S03]  /*0880*/  I2F.F64 R28, R28 ;  /* 0x0000001c001c7312 */ /* 0x020ea60000201c00 */
[----:B------:R-:W5:Y:S01]  /*0890*/  LDG.E.64 R18, desc[UR4][R8.64+0x40] ;  /* 0x0000400408127981 */ /* 0x000f62000c1e1b00 */
[----:B--2---:R-:W-:Y:S01]  /*08a0*/  DFMA R14, R14, R28, R12 ;  /* 0x0000001c0e0e722b */ /* 0x004fe2000000000c */
[----:B------:R-:W-:-:S04]  /*08b0*/  IMAD R13, R20, R0, R27 ;  /* 0x00000000140d7224 */ /* 0x000fc800078e021b */
[----:B------:R-:W-:-:S05]  /*08c0*/  IMAD.WIDE.U32 R12, R13, 0x4, R10 ;  /* 0x000000040d0c7825 */ /* 0x000fca00078e000a */
[----:B------:R-:W2:Y:S04]  /*08d0*/  LDG.E R26, desc[UR4][R12.64] ;  /* 0x000000040c1a7981 */ /* 0x000ea8000c1e1900 */
[----:B------:R-:W2:Y:S01]  /*08e0*/  LDG.E.64 R12, desc[UR4][R8.64+0x48] ;  /* 0x00004804080c7981 */ /* 0x000ea2000c1e1b00 */
[----:B------:R-:W3:Y:S02]  /*08f0*/  I2F.F64 R16, R17 ;  /* 0x0000001100107312 */ /* 0x000ee40000201c00 */
[----:B---3--:R-:W-:Y:S01]  /*0900*/  DFMA R22, R22, R16, R14 ;  /* 0x000000101616722b */ /* 0x008fe2000000000e */
[----:B------:R-:W-:-:S05]  /*0910*/  IMAD.HI.U32 R14, R2, R3, RZ ;  /* 0x00000003020e7227 */ /* 0x000fca00078e00ff */
[----:B------:R-:W-:-:S05]  /*0920*/  IADD3 R14, PT, PT, -R14, RZ, RZ ;  /* 0x000000ff0e0e7210 */ /* 0x000fca0007ffe1ff */
[----:B------:R-:W-:-:S05]  /*0930*/  IMAD R15, R0, R14, R3 ;  /* 0x0000000e000f7224 */ /* 0x000fca00078e0203 */
[----:B------:R-:W-:-:S13]  /*0940*/  ISETP.GE.U32.AND P1, PT, R15, R0, PT ;  /* 0x000000000f00720c */ /* 0x000fda0003f26070 */
[----:B------:R-:W-:-:S04]  /*0950*/  @P1 IADD3 R15, PT, PT, R15, -R0, RZ ;  /* 0x800000000f0f1210 */ /* 0x000fc80007ffe0ff */
[----:B------:R-:W-:-:S13]  /*0960*/  ISETP.GE.U32.AND P1, PT, R15, R0, PT ;  /* 0x000000000f00720c */ /* 0x000fda0003f26070 */
[----:B------:R-:W-:-:S04]  /*0970*/  @P1 IADD3 R15, PT, PT, R15, -R0, RZ ;  /* 0x800000000f0f1210 */ /* 0x000fc80007ffe0ff */
[----:B------:R-:W-:-:S05]  /*0980*/  SEL R16, R6, R15, !P0 ;  /* 0x0000000f06107207 */ /* 0x000fca0004000000 */
[----:B------:R-:W-:-:S04]  /*0990*/  IMAD R29, R16, R0, R5 ;  /* 0x00000000101d7224 */ /* 0x000fc800078e0205 */
[----:B------:R-:W-:Y:S01]  /*09a0*/  IMAD.WIDE.U32 R28, R29, 0x4, R10 ;  /* 0x000000041d1c7825 */ /* 0x000fe200078e000a */
[----:B----4-:R-:W5:Y:S04]  /*09b0*/  I2F.F64 R14, R24 ;  /* 0x00000018000e7312 */ /* 0x010f680000201c00 */
[----:B------:R0:W3:Y:S01]  /*09c0*/  LDG.E R17, desc[UR4][R28.64] ;  /* 0x000000041c117981 */ /* 0x0000e2000c1e1900 */
[----:B-----5:R-:W-:-:S03]  /*09d0*/  DFMA R14, R18, R14, R22 ;  /* 0x0000000e120e722b */ /* 0x020fc60000000016 */
[----:B------:R-:W4:Y:S01]  /*09e0*/  LDG.E.64 R18, desc[UR4][R8.64+0x50] ;  /* 0x0000500408127981 */ /* 0x000f22000c1e1b00 */
[----:B------:R-:W-:-:S04]  /*09f0*/  IMAD R23, R16, R0, R7 ;  /* 0x0000000010177224 */ /* 0x000fc800078e0207 */
[----:B0-----:R-:W-:-:S05]  /*0a00*/  IMAD.WIDE.U32 R28, R23, 0x4, R10 ;  /* 0x00000004171c7825 */ /* 0x001fca00078e000a */
[----:B------:R-:W5:Y:S01]  /*0a10*/  LDG.E R20, desc[UR4][R28.64] ;  /* 0x000000041c147981 */ /* 0x000f62000c1e1900 */
[----:B--2---:R-:W0:Y:S02]  /*0a20*/  I2F.F64 R22, R26 ;  /* 0x0000001a00167312 */ /* 0x004e240000201c00 */
[----:B0-----:R-:W-:Y:S01]  /*0a30*/  DFMA R22, R12, R22, R14 ;  /* 0x000000160c16722b */ /* 0x001fe2000000000e */
[----:B------:R-:W2:Y:S01]  /*0a40*/  LDG.E.64 R12, desc[UR4][R8.64+0x58] ;  /* 0x00005804080c7981 */ /* 0x000ea2000c1e1b00 */
[----:B------:R-:W-:-:S04]  /*0a50*/  IMAD R15, R16, R0, R21 ;  /* 0x00000000100f7224 */ /* 0x000fc800078e0215 */
[----:B------:R-:W-:-:S05]  /*0a60*/  IMAD.WIDE.U32 R14, R15, 0x4, R10 ;  /* 0x000000040f0e7825 */ /* 0x000fca00078e000a */
[----:B------:R3:W2:Y:S02]  /*0a70*/  LDG.E R24, desc[UR4][R14.64] ;  /* 0x000000040e187981 */ /* 0x0006a4000c1e1900 */
[----:B---3--:R-:W4:Y:S02]  /*0a80*/  I2F.F64 R14, R17 ;  /* 0x00000011000e7312 */ /* 0x008f240000201c00 */
[----:B----4-:R-:W-:Y:S01]  /*0a90*/  DFMA R14, R18, R14, R22 ;  /* 0x0000000e120e722b */ /* 0x010fe20000000016 */
[----:B------:R-:W3:Y:S01]  /*0aa0*/  LDG.E.64 R18, desc[UR4][R8.64+0x60] ;  /* 0x0000600408127981 */ /* 0x000ee2000c1e1b00 */
[----:B------:R-:W-:-:S04]  /*0ab0*/  IMAD R23, R16, R0, R25 ;  /* 0x0000000010177224 */ /* 0x000fc800078e0219 */
[----:B------:R-:W-:Y:S01]  /*0ac0*/  IMAD.WIDE.U32 R22, R23, 0x4, R10 ;  /* 0x0000000417167825 */ /* 0x000fe200078e000a */
[----:B-----5:R-:W2:Y:S05]  /*0ad0*/  I2F.F64 R28, R20 ;  /* 0x00000014001c7312 */ /* 0x020eaa0000201c00 */
[----:B------:R-:W4:Y:S01]  /*0ae0*/  LDG.E R22, desc[UR4][R22.64] ;  /* 0x0000000416167981 */ /* 0x000f22000c1e1900 */
[----:B------:R-:W-:Y:S01]  /*0af0*/  IMAD R16, R16, R0, R27 ;  /* 0x0000000010107224 */ /* 0x000fe200078e021b */
[----:B--2---:R-:W-:Y:S02]  /*0b00*/  DFMA R28, R12, R28, R14 ;  /* 0x0000001c0c1c722b */ /* 0x004fe4000000000e */
[----:B------:R-:W2:Y:S01]  /*0b10*/  LDG.E.64 R12, desc[UR4][R8.64+0x68] ;  /* 0x00006804080c7981 */ /* 0x000ea2000c1e1b00 */
[----:B------:R-:W-:-:S03]  /*0b20*/  IMAD.WIDE.U32 R14, R16, 0x4, R10 ;  /* 0x00000004100e7825 */ /* 0x000fc600078e000a */
[----:B------:R-:W5:Y:S04]  /*0b30*/  LDG.E.64 R16, desc[UR4][R8.64+0x70] ;  /* 0x0000700408107981 */ /* 0x000f68000c1e1b00 */
[----:B------:R0:W5:Y:S02]  /*0b40*/  LDG.E R23, desc[UR4][R14.64] ;  /* 0x000000040e177981 */ /* 0x000164000c1e1900 */
[----:B0-----:R-:W3:Y:S02]  /*0b50*/  I2F.F64 R14, R24 ;  /* 0x00000018000e7312 */ /* 0x001ee40000201c00 */
[----:B---3--:R-:W-:Y:S01]  /*0b60*/  DFMA R14, R18, R14, R28 ;  /* 0x0000000e120e722b */ /* 0x008fe2000000001c */
[----:B------:R-:W-:-:S05]  /*0b70*/  IADD3 R19, PT, PT, R3, 0x1, RZ ;  /* 0x0000000103137810 */ /* 0x000fca0007ffe0ff */
[----:B------:R-:W-:-:S04]  /*0b80*/  IMAD.HI.U32 R18, R2, R19, RZ ;  /* 0x0000001302127227 */ /* 0x000fc800078e00ff */
[----:B------:R-:W-:-:S04]  /*0b90*/  IMAD.MOV R18, RZ, RZ, -R18 ;  /* 0x000000ffff127224 */ /* 0x000fc800078e0a12 */
        /* <DEDUP_REMOVED lines=8> */
[----:B----4-:R-:W2:Y:S04]  /*0c20*/  I2F.F64 R18, R22 ;  /* 0x0000001600127312 */ /* 0x010ea80000201c00 */
[----:B------:R0:W3:Y:S01]  /*0c30*/  LDG.E R26, desc[UR4][R28.64] ;  /* 0x000000041c1a7981 */ /* 0x0000e2000c1e1900 */
[----:B--2---:R-:W-:-:S03]  /*0c40*/  DFMA R18, R12, R18, R14 ;  /* 0x000000120c12722b */ /* 0x004fc6000000000e */
[----:B------:R-:W2:Y:S01]  /*0c50*/  LDG.E.64 R12, desc[UR4][R8.64+0x78] ;  /* 0x00007804080c7981 */ /* 0x000ea2000c1e1b00 */
[----:B------:R-:W-:-:S04]  /*0c60*/  IMAD R15, R20, R0, R7 ;  /* 0x00000000140f7224 */ /* 0x000fc800078e0207 */
[----:B0-----:R-:W-:Y:S02]  /*0c70*/  IMAD.WIDE.U32 R28, R15, 0x4, R10 ;  /* 0x000000040f1c7825 */ /* 0x001fe400078e000a */
[----:B-----5:R-:W0:Y:S03]  /*0c80*/  I2F.F64 R14, R23 ;  /* 0x00000017000e7312 */ /* 0x020e260000201c00 */
[----:B------:R-:W4:Y:S01]  /*0c90*/  LDG.E R24, desc[UR4][R28.64] ;  /* 0x000000041c187981 */ /* 0x000f22000c1e1900 */
[----:B0-----:R-:W-:-:S03]  /*0ca0*/  DFMA R14, R16, R14, R18 ;  /* 0x0000000e100e722b */ /* 0x001fc60000000012 */
[----:B------:R-:W5:Y:S01]  /*0cb0*/  LDG.E.64 R16, desc[UR4][R8.64+0x80] ;  /* 0x0000800408107981 */ /* 0x000f62000c1e1b00 */
[----:B------:R-:W-:-:S04]  /*0cc0*/  IMAD R23, R20, R0, R21 ;  /* 0x0000000014177224 */ /* 0x000fc800078e0215 */
[----:B------:R-:W-:-:S06]  /*0cd0*/  IMAD.WIDE.U32 R22, R23, 0x4, R10 ;  /* 0x0000000417167825 */ /* 0x000fcc00078e000a */
[----:B------:R0:W5:Y:S01]  /*0ce0*/  LDG.E R22, desc[UR4][R22.64] ;  /* 0x0000000416167981 */ /* 0x000162000c1e1900 */
[----:B---3--:R-:W2:Y:S02]  /*0cf0*/  I2F.F64 R18, R26 ;  /* 0x0000001a00127312 */ /* 0x008ea40000201c00 */
[----:B--2---:R-:W-:Y:S01]  /*0d00*/  DFMA R18, R12, R18, R14 ;  /* 0x000000120c12722b */ /* 0x004fe2000000000e */
[----:B------:R-:W-:Y:S01]  /*0d10*/  IMAD R13, R20, R0, R25 ;  /* 0x00000000140d7224 */ /* 0x000fe200078e0219 */
[----:B------:R-:W2:Y:S03]  /*0d20*/  LDG.E.64 R14, desc[UR4][R8.64+0x88] ;  /* 0x00008804080e7981 */ /* 0x000ea6000c1e1b00 */
[----:B------:R-:W-:Y:S01]  /*0d30*/  IMAD.WIDE.U32 R12, R13, 0x4, R10 ;  /* 0x000000040d0c7825 */ /* 0x000fe200078e000a */
[----:B----4-:R-:W5:Y:S05]  /*0d40*/  I2F.F64 R28, R24 ;  /* 0x00000018001c7312 */ /* 0x010f6a0000201c00 */
[----:B------:R-:W3:Y:S01]  /*0d50*/  LDG.E R12, desc[UR4][R12.64] ;  /* 0x000000040c0c7981 */ /* 0x000ee2000c1e1900 */
[----:B-----5:R-:W-:-:S03]  /*0d60*/  DFMA R18, R16, R28, R18 ;  /* 0x0000001c1012722b */ /* 0x020fc60000000012 */
[----:B------:R-:W4:Y:S01]  /*0d70*/  LDG.E.64 R16, desc[UR4][R8.64+0x90] ;  /* 0x0000900408107981 */ /* 0x000f22000c1e1b00 */
[----:B------:R-:W-:-:S05]  /*0d80*/  IADD3 R3, PT, PT, R3, 0x2, RZ ;  /* 0x0000000203037810 */ /* 0x000fca0007ffe0ff */
[----:B------:R-:W-:-:S05]  /*0d90*/  IMAD.HI.U32 R2, R2, R3, RZ ;  /* 0x0000000302027227 */ /* 0x000fca00078e00ff */
[----:B------:R-:W-:-:S05]  /*0da0*/  IADD3 R2, PT, PT, -R2, RZ, RZ ;  /* 0x000000ff02027210 */ /* 0x000fca0007ffe1ff */
[----:B0-----:R-:W-:-:S05]  /*0db0*/  IMAD R23, R0, R2, R3 ;  /* 0x0000000200177224 */ /* 0x001fca00078e0203 */
[----:B------:R-:W-:-:S13]  /*0dc0*/  ISETP.GE.U32.AND P1, PT, R23, R0, PT ;  /* 0x000000001700720c */ /* 0x000fda0003f26070 */
[----:B------:R-:W-:-:S05]  /*0dd0*/  @P1 IMAD.IADD R23, R23, 0x1, -R0 ;  /* 0x0000000117171824 */ /* 0x000fca00078e0a00 */
[-C--:B------:R-:W-:Y:S01]  /*0de0*/  ISETP.GE.U32.AND P1, PT, R23, R0.reuse, PT ;  /* 0x000000001700720c */ /* 0x080fe20003f26070 */
[----:B------:R-:W-:-:S04]  /*0df0*/  IMAD R3, R20, R0, R27 ;  /* 0x0000000014037224 */ /* 0x000fc800078e021b */
[----:B------:R-:W-:-:S05]  /*0e00*/  IMAD.WIDE.U32 R2, R3, 0x4, R10 ;  /* 0x0000000403027825 */ /* 0x000fca00078e000a */
[----:B------:R0:W5:Y:S03]  /*0e10*/  LDG.E R13, desc[UR4][R2.64] ;  /* 0x00000004020d7981 */ /* 0x000166000c1e1900 */
[----:B------:R-:W-:-:S04]  /*0e20*/  @P1 IADD3 R23, PT, PT, R23, -R0, RZ ;  /* 0x8000000017171210 */ /* 0x000fc80007ffe0ff */
[----:B------:R-:W-:-:S05]  /*0e30*/  SEL R20, R6, R23, !P0 ;  /* 0x0000001706147207 */ /* 0x000fca0004000000 */
[----:B------:R-:W-:Y:S01]  /*0e40*/  IMAD R29, R20, R0, R5 ;  /* 0x00000000141d7224 */ /* 0x000fe200078e0205 */
[----:B------:R-:W2:Y:S03]  /*0e50*/  I2F.F64 R22, R22 ;  /* 0x0000001600167312 */ /* 0x000ea60000201c00 */
[----:B------:R-:W-:-:S04]  /*0e60*/  IMAD.WIDE.U32 R28, R29, 0x4, R10 ;  /* 0x000000041d1c7825 */ /* 0x000fc800078e000a */
[CC--:B------:R-:W-:Y:S02]  /*0e70*/  IMAD R5, R20.reuse, R0.reuse, R7 ;  /* 0x0000000014057224 */ /* 0x0c0fe400078e0207 */
[----:B------:R-:W5:Y:S02]  /*0e80*/  LDG.E R28, desc[UR4][R28.64] ;  /* 0x000000041c1c7981 */ /* 0x000f64000c1e1900 */
[----:B0-----:R-:W-:Y:S02]  /*0e90*/  IMAD.WIDE.U32 R2, R5, 0x4, R10 ;  /* 0x0000000405027825 */ /* 0x001fe400078e000a */
[----:B------:R-:W5:Y:S02]  /*0ea0*/  LDG.E.64 R6, desc[UR4][R8.64+0x98] ;  /* 0x0000980408067981 */ /* 0x000f64000c1e1b00 */
[CC--:B------:R-:W-:Y:S02]  /*0eb0*/  IMAD R21, R20.reuse, R0.reuse, R21 ;  /* 0x0000000014157224 */ /* 0x0c0fe400078e0215 */
[----:B------:R0:W5:Y:S01]  /*0ec0*/  LDG.E R5, desc[UR4][R2.64] ;  /* 0x0000000402057981 */ /* 0x000162000c1e1900 */
[----:B------:R-:W-:-:S04]  /*0ed0*/  IMAD R27, R20, R0, R27 ;  /* 0x00000000141b7224 */ /* 0x000fc800078e021b */
[----:B------:R-:W-:-:S06]  /*0ee0*/  IMAD.WIDE.U32 R26, R27, 0x4, R10 ;  /* 0x000000041b1a7825 */ /* 0x000fcc00078e000a */
[----:B------:R-:W5:Y:S01]  /*0ef0*/  LDG.E R26, desc[UR4][R26.64] ;  /* 0x000000041a1a7981 */ /* 0x000f62000c1e1900 */
[----:B--2---:R-:W-:Y:S01]  /*0f00*/  DFMA R22, R14, R22, R18 ;  /* 0x000000160e16722b */ /* 0x004fe20000000012 */
[----:B------:R-:W-:Y:S02]  /*0f10*/  IMAD.WIDE.U32 R14, R21, 0x4, R10 ;  /* 0x00000004150e7825 */ /* 0x000fe400078e000a */
[----:B------:R-:W2:Y:S02]  /*0f20*/  LDG.E.64 R18, desc[UR4][R8.64+0xa0] ;  /* 0x0000a00408127981 */ /* 0x000ea4000c1e1b00 */
[----:B------:R-:W-:Y:S02]  /*0f30*/  IMAD R21, R20, R0, R25 ;  /* 0x0000000014157224 */ /* 0x000fe400078e0219 */
[----:B------:R-:W2:Y:S01]  /*0f40*/  LDG.E R14, desc[UR4][R14.64] ;  /* 0x000000040e0e7981 */ /* 0x000ea2000c1e1900 */
[----:B---3--:R-:W4:Y:S01]  /*0f50*/  I2F.F64 R24, R12 ;  /* 0x0000000c00187312 */ /* 0x008f220000201c00 */
[----:B0-----:R-:W-:-:S02]  /*0f60*/  IMAD.WIDE.U32 R2, R21, 0x4, R10 ;  /* 0x0000000415027825 */ /* 0x001fc400078e000a */
[----:B------:R-:W3:Y:S04]  /*0f70*/  LDG.E.64 R20, desc[UR4][R8.64+0xa8] ;  /* 0x0000a80408147981 */ /* 0x000ee8000c1e1b00 */
[----:B------:R-:W3:Y:S01]  /*0f80*/  LDG.E R0, desc[UR4][R2.64] ;  /* 0x0000000402007981 */ /* 0x000ee2000c1e1900 */
[----:B----4-:R-:W-:-:S03]  /*0f90*/  DFMA R22, R16, R24, R22 ;  /* 0x000000181016722b */ /* 0x010fc60000000016 */
[----:B------:R-:W4:Y:S04]  /*0fa0*/  LDG.E.64 R16, desc[UR4][R8.64+0xb0] ;  /* 0x0000b00408107981 */ /* 0x000f28000c1e1b00 */
[----:B------:R-:W4:Y:S04]  /*0fb0*/  LDG.E.64 R24, desc[UR4][R8.64+0xb8] ;  /* 0x0000b80408187981 */ /* 0x000f28000c1e1b00 */
[----:B------:R-:W4:Y:S01]  /*0fc0*/  LDG.E.64 R2, desc[UR4][R8.64+0xc0] ;  /* 0x0000c00408027981 */ /* 0x000f22000c1e1b00 */
[----:B-----5:R-:W0:Y:S08]  /*0fd0*/  I2F.F64 R12, R13 ;  /* 0x0000000d000c7312 */ /* 0x020e300000201c00 */
[----:B------:R-:W2:Y:S01]  /*0fe0*/  I2F.F64 R28, R28 ;  /* 0x0000001c001c7312 */ /* 0x000ea20000201c00 */
[----:B0-----:R-:W-:-:S07]  /*0ff0*/  DFMA R6, R6, R12, R22 ;  /* 0x0000000c0606722b */ /* 0x001fce0000000016 */
[----:B------:R-:W3:Y:S08]  /*1000*/  I2F.F64 R22, R5 ;  /* 0x0000000500167312 */ /* 0x000ef00000201c00 */
[----:B------:R-:W-:Y:S01]  /*1010*/  I2F.F64 R26, R26 ;  /* 0x0000001a001a7312 */ /* 0x000fe20000201c00 */
[----:B------:R-:W-:Y:S01]  /*1020*/  UMOV UR6, 0xa0b5ed8d ;  /* 0xa0b5ed8d00067882 */ /* 0x000fe20000000000 */
[----:B------:R-:W-:Y:S01]  /*1030*/  UMOV UR7, 0x3eb0c6f7 ;  /* 0x3eb0c6f700077882 */ /* 0x000fe20000000000 */
[----:B--2---:R-:W-:-:S05]  /*1040*/  DFMA R6, R18, R28, R6 ;  /* 0x0000001c1206722b */ /* 0x004fca0000000006 */
[----:B------:R-:W4:Y:S03]  /*1050*/  I2F.F64 R14, R14 ;  /* 0x0000000e000e7312 */ /* 0x000f260000201c00 */
[----:B---3--:R-:W-:-:S05]  /*1060*/  DFMA R6, R20, R22, R6 ;  /* 0x000000161406722b */ /* 0x008fca0000000006 */
[----:B------:R-:W0:Y:S03]  /*1070*/  I2F.F64 R18, R0 ;  /* 0x0000000000127312 */ /* 0x000e260000201c00 */
[----:B----4-:R-:W-:-:S08]  /*1080*/  DFMA R6, R16, R14, R6 ;  /* 0x0000000e1006722b */ /* 0x010fd00000000006 */
[----:B0-----:R-:W-:-:S08]  /*1090*/  DFMA R6, R24, R18, R6 ;  /* 0x000000121806722b */ /* 0x001fd00000000006 */
[----:B------:R-:W-:-:S08]  /*10a0*/  DFMA R6, R2, R26, R6 ;  /* 0x0000001a0206722b */ /* 0x000fd00000000006 */
[----:B------:R-:W-:-:S14]  /*10b0*/  DSETP.GT.AND P0, PT, R6, UR6, PT ;  /* 0x0000000606007e2a */ /* 0x000fdc000bf04000 */
[----:B------:R-:W0:Y:S01]  /*10c0*/  @P0 LDC.64 R2, c[0x0][0x390] ;  /* 0x0000e400ff020b82 */ /* 0x000e220000000a00 */
[----:B------:R-:W-:Y:S01]  /*10d0*/  @P0 MOV R5, 0x1 ;  /* 0x0000000100050802 */ /* 0x000fe20000000f00 */
[----:B0-----:R-:W-:-:S05]  /*10e0*/  @P0 IMAD.WIDE R2, R4, 0x4, R2 ;  /* 0x0000000404020825 */ /* 0x001fca00078e0202 */
[----:B------:R0:W-:Y:S01]  /*10f0*/  @P0 STG.E desc[UR4][R2.64], R5 ;  /* 0x0000000502000986 */ /* 0x0001e2000c101904 */
[----:B------:R-:W-:Y:S05]  /*1100*/  @P0 EXIT ;  /* 0x000000000000094d */ /* 0x000fea0003800000 */
[----:B------:R-:W-:Y:S01]  /*1110*/  UMOV UR6, 0xa0b5ed8d ;  /* 0xa0b5ed8d00067882 */ /* 0x000fe20000000000 */
[----:B------:R-:W-:Y:S02]  /*1120*/  UMOV UR7, 0x3eb0c6f7 ;  /* 0x3eb0c6f700077882 */ /* 0x000fe40000000000 */
[----:B------:R-:W-:-:S14]  /*1130*/  DSETP.GEU.AND P0, PT, R6, -UR6, PT ;  /* 0x8000000606007e2a */ /* 0x000fdc000bf0e000 */
[----:B0-----:R-:W0:Y:S01]  /*1140*/  @!P0 LDC.64 R2, c[0x0][0x390] ;  /* 0x0000e400ff028b82 */ /* 0x001e220000000a00 */
[----:B------:R-:W-:Y:S01]  /*1150*/  @!P0 MOV R5, 0xffffffff ;  /* 0xffffffff00058802 */ /* 0x000fe20000000f00 */
[----:B0-----:R-:W-:-:S05]  /*1160*/  @!P0 IMAD.WIDE R2, R4, 0x4, R2 ;  /* 0x0000000404028825 */ /* 0x001fca00078e0202 */
[----:B------:R0:W-:Y:S01]  /*1170*/  @!P0 STG.E desc[UR4][R2.64], R5 ;  /* 0x0000000502008986 */ /* 0x0001e2000c101904 */
[----:B------:R-:W-:Y:S05]  /*1180*/  @!P0 EXIT ;  /* 0x000000000000894d */ /* 0x000fea0003800000 */
[C---:B------:R-:W-:Y:S01]  /*1190*/  IMAD.WIDE R10, R4.reuse, 0x4, R10 ;  /* 0x00000004040a7825 */ /* 0x040fe200078e020a */
[----:B0-----:R-:W0:Y:S05]  /*11a0*/  LDC.64 R2, c[0x0][0x390] ;  /* 0x0000e400ff027b82 */ /* 0x001e2a0000000a00 */
[----:B------:R-:W2:Y:S01]  /*11b0*/  LDG.E R11, desc[UR4][R10.64] ;  /* 0x000000040a0b7981 */ /* 0x000ea2000c1e1900 */
[----:B0-----:R-:W-:-:S05]  /*11c0*/  IMAD.WIDE R2, R4, 0x4, R2 ;  /* 0x0000000404027825 */ /* 0x001fca00078e0202 */
[----:B--2---:R-:W-:Y:S01]  /*11d0*/  STG.E desc[UR4][R2.64], R11 ;  /* 0x0000000b02007986 */ /* 0x004fe2000c101904 */
[----:B------:R-:W-:Y:S05]  /*11e0*/  EXIT ;  /* 0x000000000000794d */ /* 0x000fea0003800000 */
        .weak           $__internal_0_$__cuda_sm20_rem_u16
        .type           $__internal_0_$__cuda_sm20_rem_u16,@function
        .size           $__internal_0_$__cuda_sm20_rem_u16,(.L_x_1 - $__internal_0_$__cuda_sm20_rem_u16)
$__internal_0_$__cuda_sm20_rem_u16:
[----:B------:R-:W0:Y:S01]  /*11f0*/  I2F.U16 R19, R8 ;  /* 0x0000000800137306 */ /* 0x000e220000101000 */
[----:B------:R-:W-:-:S07]  /*1200*/  MOV R10, 0x4b800000 ;  /* 0x4b800000000a7802 */ /* 0x000fce0000000f00 */
[----:B------:R-:W-:Y:S01]  /*1210*/  I2F.U16.RZ R18, R9 ;  /* 0x0000000900127306 */ /* 0x000fe2000010d000 */
[C---:B0-----:R-:W-:Y:S02]  /*1220*/  FSETP.GEU.AND P1, PT, |R19|.reuse, 1.175494350822287508e-38, PT ;  /* 0x008000001300780b */ /* 0x041fe40003f2e200 */
[----:B------:R-:W-:Y:S02]  /*1230*/  FSETP.GT.AND P0, PT, |R19|, 8.50705917302346158658e+37, PT ;  /* 0x7e8000001300780b */ /* 0x000fe40003f04200 */
[----:B------:R-:W-:-:S04]  /*1240*/  FSEL R10, R10, 1, !P1 ;  /* 0x3f8000000a0a7808 */ /* 0x000fc80004800000 */
[----:B------:R-:W-:Y:S02]  /*1250*/  FSEL R10, R10, 0.25, !P0 ;  /* 0x3e8000000a0a7808 */ /* 0x000fe40004000000 */
[----:B------:R-:W-:-:S03]  /*1260*/  ISETP.NE.U32.AND P0, PT, R8, RZ, PT ;  /* 0x000000ff0800720c */ /* 0x000fc60003f05070 */
[----:B------:R-:W-:-:S06]  /*1270*/  FMUL R19, R19, R10 ;  /* 0x0000000a13137220 */ /* 0x000fcc0000400000 */
[----:B------:R-:W0:Y:S02]  /*1280*/  MUFU.RCP R19, R19 ;  /* 0x0000001300137308 */ /* 0x000e240000001000 */
[----:B0-----:R-:W-:Y:S01]  /*1290*/  FMUL R10, R10, R19 ;  /* 0x000000130a0a7220 */ /* 0x001fe20000400000 */
[----:B------:R-:W-:-:S03]  /*12a0*/  HFMA2 R19, -RZ, RZ, 0, 0 ;  /* 0x00000000ff137431 */ /* 0x000fc600000001ff */
[----:B------:R-:W-:-:S04]  /*12b0*/  VIADD R23, R10, 0x2 ;  /* 0x000000020a177836 */ /* 0x000fc80000000000 */
[----:B------:R-:W-:Y:S01]  /*12c0*/  FMUL.RZ R23, R18, R23 ;  /* 0x0000001712177220 */ /* 0x000fe2000040c000 */
[----:B------:R-:W-:-:S05]  /*12d0*/  MOV R18, R6 ;  /* 0x0000000600127202 */ /* 0x000fca0000000f00 */
[----:B------:R-:W0:Y:S02]  /*12e0*/  F2I.U32.TRUNC.NTZ R23, R23 ;  /* 0x0000001700177305 */ /* 0x000e24000020f000 */
[----:B0-----:R-:W-:-:S04]  /*12f0*/  LOP3.LUT R10, R23, 0xffff, RZ, 0xc0, !PT ;  /* 0x0000ffff170a7812 */ /* 0x001fc800078ec0ff */
[----:B------:R-:W-:-:S05]  /*1300*/  IADD3 R10, PT, PT, -R10, RZ, RZ ;  /* 0x000000ff0a0a7210 */ /* 0x000fca0007ffe1ff */
[----:B------:R-:W-:Y:S01]  /*1310*/  IMAD R8, R8, R10, R9 ;  /* 0x0000000a08087224 */ /* 0x000fe200078e0209 */
[----:B------:R-:W-:Y:S01]  /*1320*/  @!P0 MOV R8, 0xffffffff ;  /* 0xffffffff00088802 */ /* 0x000fe20000000f00 */
[----:B------:R-:W-:Y:S06]  /*1330*/  RET.REL.NODEC R18 `(_Z9cudaisingPiPdS_) ;  /* 0xffffffec12307950 */ /* 0x000fec0003c3ffff */
.L_x_0:
[----:B------:R-:W-:-:S00]  /*1340*/  BRA `(.L_x_0) ;  /* 0xfffffffc00fc7947 */ /* 0x000fc0000383ffff */
[----:B------:R-:W-:-:S00]  /*1350*/  NOP ;  /* 0x0000000000007918 */ /* 0x000fc00000000000 */
        /* <DEDUP_REMOVED lines=10> */
.L_x_1:


//--------------------- .nv.shared.reserved.0     --------------------------
	.section	.nv.shared.reserved.0,"aw",@nobits
	.weak		__nv_reservedSMEM_offset_0_alias
	.size		__nv_reservedSMEM_offset_0_alias, 0, 64
	.other		__nv_reservedSMEM_offset_0_alias,@"STO_CUDA_RESERVED_SHARED STV_DEFAULT"
__nv_reservedSMEM_offset_0_alias:
	.zero		0
	.zero		64


//--------------------- .nv.constant0._Z9cudaisingPiPdS_ --------------------------
	.section	.nv.constant0._Z9cudaisingPiPdS_,"a",@progbits
	.sectionflags	@""
	.align	4
.nv.constant0._Z9cudaisingPiPdS_:
	.zero		920


//--------------------- SYMBOLS --------------------------

	.type		.nv.reservedSmem.offset0,@object
	.size		.nv.reservedSmem.offset0,0x4
